//
// Generated by NVIDIA NVVM Compiler
//
// Compiler Build ID: CL-36424714
// Cuda compilation tools, release 13.0, V13.0.88
// Based on NVVM 20.0.0
//

.version 9.0
.target sm_100
.address_size 64

	// .globl	_Z26matrixMultiplyChunk_kerneliPfS_S_iii

.visible .entry _Z26matrixMultiplyChunk_kerneliPfS_S_iii(
	.param .u32 _Z26matrixMultiplyChunk_kerneliPfS_S_iii_param_0,
	.param .u64 .ptr .align 1 _Z26matrixMultiplyChunk_kerneliPfS_S_iii_param_1,
	.param .u64 .ptr .align 1 _Z26matrixMultiplyChunk_kerneliPfS_S_iii_param_2,
	.param .u64 .ptr .align 1 _Z26matrixMultiplyChunk_kerneliPfS_S_iii_param_3,
	.param .u32 _Z26matrixMultiplyChunk_kerneliPfS_S_iii_param_4,
	.param .u32 _Z26matrixMultiplyChunk_kerneliPfS_S_iii_param_5,
	.param .u32 _Z26matrixMultiplyChunk_kerneliPfS_S_iii_param_6
)
{
	.reg .pred 	%p<9>;
	.reg .b32 	%r<14>;
	.reg .b32 	%f<27>;
	.reg .b64 	%rd<60>;

	ld.param.u64 	%rd24, [_Z26matrixMultiplyChunk_kerneliPfS_S_iii_param_2];
	ld.param.u32 	%r2, [_Z26matrixMultiplyChunk_kerneliPfS_S_iii_param_4];
	ld.param.u32 	%r1, [_Z26matrixMultiplyChunk_kerneliPfS_S_iii_param_6];
	cvta.to.global.u64 	%rd1, %rd24;
	mul.lo.s32 	%r3, %r1, %r2;
	cvt.s64.s32 	%rd2, %r3;
	mov.u32 	%r4, %ctaid.x;
	mov.u32 	%r5, %ntid.x;
	mov.u32 	%r6, %tid.x;
	mad.lo.s32 	%r7, %r4, %r5, %r6;
	cvt.u64.u32 	%rd55, %r7;
	setp.ge.u64 	%p1, %rd55, %rd2;
	@%p1 bra 	$L__BB0_13;
	cvt.s64.s32 	%rd4, %r1;
	max.u64 	%rd25, %rd4, 1;
	and.b64  	%rd5, %rd25, 3;
	and.b64  	%rd6, %rd25, -4;
	cvt.u32.u64 	%r8, %rd4;
	mov.u32 	%r12, %nctaid.x;
	mul.lo.s32 	%r13, %r5, %r12;
$L__BB0_2:
	or.b64  	%rd26, %rd55, %rd4;
	and.b64  	%rd27, %rd26, -4294967296;
	setp.ne.s64 	%p2, %rd27, 0;
	@%p2 bra 	$L__BB0_4;
	cvt.u32.u64 	%r9, %rd55;
	rem.u32 	%r10, %r9, %r8;
	cvt.u64.u32 	%rd56, %r10;
	bra.uni 	$L__BB0_5;
$L__BB0_4:
	rem.u64 	%rd56, %rd55, %rd4;
$L__BB0_5:
	ld.param.u64 	%rd54, [_Z26matrixMultiplyChunk_kerneliPfS_S_iii_param_3];
	setp.lt.u32 	%p3, %r1, 4;
	cvta.to.global.u64 	%rd29, %rd54;
	shl.b64 	%rd30, %rd55, 2;
	add.s64 	%rd11, %rd29, %rd30;
	ld.global.f32 	%f26, [%rd11];
	mov.b64 	%rd59, 0;
	@%p3 bra 	$L__BB0_8;
	mov.b64 	%rd58, 0;
	mov.u64 	%rd57, %rd6;
$L__BB0_7:
	ld.param.u64 	%rd52, [_Z26matrixMultiplyChunk_kerneliPfS_S_iii_param_1];
	sub.s64 	%rd32, %rd55, %rd56;
	add.s64 	%rd33, %rd32, %rd58;
	cvta.to.global.u64 	%rd34, %rd52;
	shl.b64 	%rd35, %rd33, 2;
	add.s64 	%rd36, %rd34, %rd35;
	ld.global.f32 	%f7, [%rd36];
	mad.lo.s64 	%rd37, %rd58, %rd4, %rd56;
	shl.b64 	%rd38, %rd37, 2;
	add.s64 	%rd39, %rd1, %rd38;
	ld.global.f32 	%f8, [%rd39];
	fma.rn.f32 	%f9, %f7, %f8, %f26;
	st.global.f32 	[%rd11], %f9;
	ld.global.f32 	%f10, [%rd36+4];
	shl.b64 	%rd40, %rd4, 2;
	add.s64 	%rd41, %rd39, %rd40;
	ld.global.f32 	%f11, [%rd41];
	fma.rn.f32 	%f12, %f10, %f11, %f9;
	st.global.f32 	[%rd11], %f12;
	ld.global.f32 	%f13, [%rd36+8];
	add.s64 	%rd42, %rd41, %rd40;
	ld.global.f32 	%f14, [%rd42];
	fma.rn.f32 	%f15, %f13, %f14, %f12;
	st.global.f32 	[%rd11], %f15;
	ld.global.f32 	%f16, [%rd36+12];
	add.s64 	%rd43, %rd42, %rd40;
	ld.global.f32 	%f17, [%rd43];
	fma.rn.f32 	%f26, %f16, %f17, %f15;
	st.global.f32 	[%rd11], %f26;
	add.s64 	%rd58, %rd58, 4;
	add.s64 	%rd57, %rd57, -4;
	setp.ne.s64 	%p4, %rd57, 0;
	mov.u64 	%rd59, %rd6;
	@%p4 bra 	$L__BB0_7;
$L__BB0_8:
	setp.eq.s64 	%p5, %rd5, 0;
	@%p5 bra 	$L__BB0_12;
	ld.param.u64 	%rd53, [_Z26matrixMultiplyChunk_kerneliPfS_S_iii_param_1];
	setp.eq.s64 	%p6, %rd5, 1;
	sub.s64 	%rd44, %rd55, %rd56;
	add.s64 	%rd45, %rd44, %rd59;
	cvta.to.global.u64 	%rd46, %rd53;
	shl.b64 	%rd47, %rd45, 2;
	add.s64 	%rd17, %rd46, %rd47;
	ld.global.f32 	%f18, [%rd17];
	mad.lo.s64 	%rd48, %rd59, %rd4, %rd56;
	shl.b64 	%rd49, %rd48, 2;
	add.s64 	%rd18, %rd1, %rd49;
	ld.global.f32 	%f19, [%rd18];
	fma.rn.f32 	%f5, %f18, %f19, %f26;
	st.global.f32 	[%rd11], %f5;
	@%p6 bra 	$L__BB0_12;
	setp.eq.s64 	%p7, %rd5, 2;
	ld.global.f32 	%f20, [%rd17+4];
	shl.b64 	%rd19, %rd4, 2;
	add.s64 	%rd20, %rd18, %rd19;
	ld.global.f32 	%f21, [%rd20];
	fma.rn.f32 	%f6, %f20, %f21, %f5;
	st.global.f32 	[%rd11], %f6;
	@%p7 bra 	$L__BB0_12;
	ld.global.f32 	%f22, [%rd17+8];
	add.s64 	%rd50, %rd20, %rd19;
	ld.global.f32 	%f23, [%rd50];
	fma.rn.f32 	%f24, %f22, %f23, %f6;
	st.global.f32 	[%rd11], %f24;
$L__BB0_12:
	cvt.u64.u32 	%rd51, %r13;
	add.s64 	%rd55, %rd55, %rd51;
	setp.lt.u64 	%p8, %rd55, %rd2;
	@%p8 bra 	$L__BB0_2;
$L__BB0_13:
	ret;

}


// ===== COMPILED SASS (sm_100) =====

	.target	sm_100

	.elftype	@"ET_EXEC"


//--------------------- .note.nv.tkinfo           --------------------------
	.section	.note.nv.tkinfo,"",@"SHT_NOTE"
	.sectionflags	@"SHF_NOTE_NV_TKINFO"
	.tkinfo
        /*0018*/ 	.word	0x00000002
        /*0030*/ 	.string	""
        /*0030*/ 	.string	"ptxas"
        /*0030*/ 	.string	"Cuda compilation tools, release 13.0, V13.0.88"
        /*0030*/ 	.string	"Build cuda_13.0.r13.0/compiler.36424714_0"
        /*0030*/ 	.string	"-arch sm_100 -m 64 "



//--------------------- .note.nv.cuinfo           --------------------------
	.section	.note.nv.cuinfo,"",@"SHT_NOTE"
	.sectionflags	@"SHF_NOTE_NV_CUINFO"
        /*0018*/ 	.short	0x0002
        /*001a*/ 	.short	0x0064
        /*001c*/ 	.short	0x0082
	.zero		2


//--------------------- .nv.info                  --------------------------
	.section	.nv.info,"",@"SHT_CUDA_INFO"
	.align	4


	//----- nvinfo : EIATTR_REGCOUNT
	.align		4
        /*0000*/ 	.byte	0x04, 0x2f
        /*0002*/ 	.short	(.L_1 - .L_0)
	.align		4
.L_0:
        /*0004*/ 	.word	index@(_Z26matrixMultiplyChunk_kerneliPfS_S_iii)
        /*0008*/ 	.word	0x0000001c


	//----- nvinfo : EIATTR_FRAME_SIZE
	.align		4
.L_1:
        /*000c*/ 	.byte	0x04, 0x11
        /*000e*/ 	.short	(.L_3 - .L_2)
	.align		4
.L_2:
        /*0010*/ 	.word	index@($__internal_0_$__cuda_sm20_rem_u64)
        /*0014*/ 	.word	0x00000000


	//----- nvinfo : EIATTR_FRAME_SIZE
	.align		4
.L_3:
        /*0018*/ 	.byte	0x04, 0x11
        /*001a*/ 	.short	(.L_5 - .L_4)
	.align		4
.L_4:
        /*001c*/ 	.word	index@(_Z26matrixMultiplyChunk_kerneliPfS_S_iii)
        /*0020*/ 	.word	0x00000000


	//----- nvinfo : EIATTR_MIN_STACK_SIZE
	.align		4
.L_5:
        /*0024*/ 	.byte	0x04, 0x12
        /*0026*/ 	.short	(.L_7 - .L_6)
	.align		4
.L_6:
        /*0028*/ 	.word	index@(_Z26matrixMultiplyChunk_kerneliPfS_S_iii)
        /*002c*/ 	.word	0x00000000
.L_7:


//--------------------- .nv.compat                --------------------------
	.section	.nv.compat,"",@"SHT_CUDA_COMPAT_INFO"
	.align	4
        /*0000*/ 	.byte	0x02, 0x09, 0x00, 0x00, 0x02, 0x02, 0x01, 0x00, 0x02, 0x05, 0x05, 0x00, 0x03, 0x07, 0x01, 0x01
        /*0010*/ 	.byte	0x02, 0x03, 0x00, 0x00, 0x02, 0x06, 0x01, 0x00, 0x04, 0x0b, 0x08, 0x00, 0x09, 0x00, 0x00, 0x00
        /*0020*/ 	.byte	0x00, 0x00, 0x00, 0x00


//--------------------- .nv.info._Z26matrixMultiplyChunk_kerneliPfS_S_iii --------------------------
	.section	.nv.info._Z26matrixMultiplyChunk_kerneliPfS_S_iii,"",@"SHT_CUDA_INFO"
	.sectionflags	@""
	.align	4


	//----- nvinfo : EIATTR_CUDA_API_VERSION
	.align		4
        /*0000*/ 	.byte	0x04, 0x37
        /*0002*/ 	.short	(.L_9 - .L_8)
.L_8:
        /*0004*/ 	.word	0x00000082


	//----- nvinfo : EIATTR_KPARAM_INFO
	.align		4
.L_9:
        /*0008*/ 	.byte	0x04, 0x17
        /*000a*/ 	.short	(.L_11 - .L_10)
.L_10:
        /*000c*/ 	.word	0x00000000
        /*0010*/ 	.short	0x0006
        /*0012*/ 	.short	0x0028
        /*0014*/ 	.byte	0x00, 0xf0, 0x11, 0x00


	//----- nvinfo : EIATTR_KPARAM_INFO
	.align		4
.L_11:
        /*0018*/ 	.byte	0x04, 0x17
        /*001a*/ 	.short	(.L_13 - .L_12)
.L_12:
        /*001c*/ 	.word	0x00000000
        /*0020*/ 	.short	0x0005
        /*0022*/ 	.short	0x0024
        /*0024*/ 	.byte	0x00, 0xf0, 0x11, 0x00


	//----- nvinfo : EIATTR_KPARAM_INFO
	.align		4
.L_13:
        /*0028*/ 	.byte	0x04, 0x17
        /*002a*/ 	.short	(.L_15 - .L_14)
.L_14:
        /*002c*/ 	.word	0x00000000
        /*0030*/ 	.short	0x0004
        /*0032*/ 	.short	0x0020
        /*0034*/ 	.byte	0x00, 0xf0, 0x11, 0x00


	//----- nvinfo : EIATTR_KPARAM_INFO
	.align		4
.L_15:
        /*0038*/ 	.byte	0x04, 0x17
        /*003a*/ 	.short	(.L_17 - .L_16)
.L_16:
        /*003c*/ 	.word	0x00000000
        /*0040*/ 	.short	0x0003
        /*0042*/ 	.short	0x0018
        /*0044*/ 	.byte	0x00, 0xf5, 0x21, 0x00


	//----- nvinfo : EIATTR_KPARAM_INFO
	.align		4
.L_17:
        /*0048*/ 	.byte	0x04, 0x17
        /*004a*/ 	.short	(.L_19 - .L_18)
.L_18:
        /*004c*/ 	.word	0x00000000
        /*0050*/ 	.short	0x0002
        /*0052*/ 	.short	0x0010
        /*0054*/ 	.byte	0x00, 0xf5, 0x21, 0x00


	//----- nvinfo : EIATTR_KPARAM_INFO
	.align		4
.L_19:
        /*0058*/ 	.byte	0x04, 0x17
        /*005a*/ 	.short	(.L_21 - .L_20)
.L_20:
        /*005c*/ 	.word	0x00000000
        /*0060*/ 	.short	0x0001
        /*0062*/ 	.short	0x0008
        /*0064*/ 	.byte	0x00, 0xf5, 0x21, 0x00


	//----- nvinfo : EIATTR_KPARAM_INFO
	.align		4
.L_21:
        /*0068*/ 	.byte	0x04, 0x17
        /*006a*/ 	.short	(.L_23 - .L_22)
.L_22:
        /*006c*/ 	.word	0x00000000
        /*0070*/ 	.short	0x0000
        /*0072*/ 	.short	0x0000
        /*0074*/ 	.byte	0x00, 0xf0, 0x11, 0x00


	//----- nvinfo : EIATTR_SPARSE_MMA_MASK
	.align		4
.L_23:
        /*0078*/ 	.byte	0x03, 0x50
        /*007a*/ 	.short	0x0000


	//----- nvinfo : EIATTR_MAXREG_COUNT
	.align		4
        /*007c*/ 	.byte	0x03, 0x1b
        /*007e*/ 	.short	0x00ff


	//----- nvinfo : EIATTR_MERCURY_ISA_VERSION
	.align		4
        /*0080*/ 	.byte	0x03, 0x5f
        /*0082*/ 	.short	0x0101


	//----- nvinfo : EIATTR_VRC_CTA_INIT_COUNT
	.align		4
        /*0084*/ 	.byte	0x02, 0x4a
	.zero		1
	.zero		1


	//----- nvinfo : EIATTR_EXIT_INSTR_OFFSETS
	.align		4
        /*0088*/ 	.byte	0x04, 0x1c
        /*008a*/ 	.short	(.L_25 - .L_24)


	//   ....[0]....
.L_24:
        /*008c*/ 	.word	0x000000b0


	//   ....[1]....
        /*0090*/ 	.word	0x00001840


	//----- nvinfo : EIATTR_CRS_STACK_SIZE
	.align		4
.L_25:
        /*0094*/ 	.byte	0x04, 0x1e
        /*0096*/ 	.short	(.L_27 - .L_26)
.L_26:
        /*0098*/ 	.word	0x00000000


	//----- nvinfo : EIATTR_CBANK_PARAM_SIZE
	.align		4
.L_27:
        /*009c*/ 	.byte	0x03, 0x19
        /*009e*/ 	.short	0x002c


	//----- nvinfo : EIATTR_PARAM_CBANK
	.align		4
        /*00a0*/ 	.byte	0x04, 0x0a
        /*00a2*/ 	.short	(.L_29 - .L_28)
	.align		4
.L_28:
        /*00a4*/ 	.word	index@(.nv.constant0._Z26matrixMultiplyChunk_kerneliPfS_S_iii)
        /*00a8*/ 	.short	0x0380
        /*00aa*/ 	.short	0x002c


	//----- nvinfo : EIATTR_SW_WAR
	.align		4
.L_29:
        /*00ac*/ 	.byte	0x04, 0x36
        /*00ae*/ 	.short	(.L_31 - .L_30)
.L_30:
        /*00b0*/ 	.word	0x00000008
.L_31:


//--------------------- .nv.callgraph             --------------------------
	.section	.nv.callgraph,"",@"SHT_CUDA_CALLGRAPH"
	.align	4
	.sectionentsize	8
	.align		4
        /*0000*/ 	.word	0x00000000
	.align		4
        /*0004*/ 	.word	0xffffffff
	.align		4
        /*0008*/ 	.word	0x00000000
	.align		4
        /*000c*/ 	.word	0xfffffffe
	.align		4
        /*0010*/ 	.word	0x00000000
	.align		4
        /*0014*/ 	.word	0xfffffffd
	.align		4
        /*0018*/ 	.word	0x00000000
	.align		4
        /*001c*/ 	.word	0xfffffffc


//--------------------- .text._Z26matrixMultiplyChunk_kerneliPfS_S_iii --------------------------
	.section	.text._Z26matrixMultiplyChunk_kerneliPfS_S_iii,"ax",@progbits
	.align	128
        .global         _Z26matrixMultiplyChunk_kerneliPfS_S_iii
        .type           _Z26matrixMultiplyChunk_kerneliPfS_S_iii,@function
        .size           _Z26matrixMultiplyChunk_kerneliPfS_S_iii,(.L_x_12 - _Z26matrixMultiplyChunk_kerneliPfS_S_iii)
        .other          _Z26matrixMultiplyChunk_kerneliPfS_S_iii,@"STO_CUDA_ENTRY STV_DEFAULT"
_Z26matrixMultiplyChunk_kerneliPfS_S_iii:
.text._Z26matrixMultiplyChunk_kerneliPfS_S_iii:
[----:B------:R-:W-:Y:S01]  /*0000*/  LDC R1, c[0x0][0x37c] ;  /* 0x0000df00ff017b82 */ /* 0x000fe20000000800 */
[----:B------:R-:W0:Y:S07]  /*0010*/  S2R R7, SR_TID.X ;  /* 0x0000000000077919 */ /* 0x000e2e0000002100 */
[----:B------:R-:W0:Y:S01]  /*0020*/  S2UR UR5, SR_CTAID.X ;  /* 0x00000000000579c3 */ /* 0x000e220000002500 */
[----:B------:R-:W1:Y:S01]  /*0030*/  LDCU UR7, c[0x0][0x3a8] ;  /* 0x00007500ff0777ac */ /* 0x000e620008000800 */
[----:B------:R-:W1:Y:S06]  /*0040*/  LDCU UR4, c[0x0][0x3a0] ;  /* 0x00007400ff0477ac */ /* 0x000e6c0008000800 */
[----:B------:R-:W0:Y:S01]  /*0050*/  LDC R0, c[0x0][0x360] ;  /* 0x0000d800ff007b82 */ /* 0x000e220000000800 */
[----:B-1----:R-:W-:Y:S01]  /*0060*/  UIMAD UR4, UR7, UR4, URZ ;  /* 0x00000004070472a4 */ /* 0x002fe2000f8e02ff */
[----:B0-----:R-:W-:-:S03]  /*0070*/  IMAD R7, R0, UR5, R7 ;  /* 0x0000000500077c24 */ /* 0x001fc6000f8e0207 */
[----:B------:R-:W-:Y:S02]  /*0080*/  USHF.R.S32.HI UR5, URZ, 0x1f, UR4 ;  /* 0x0000001fff057899 */ /* 0x000fe40008011404 */
[----:B------:R-:W-:-:S04]  /*0090*/  ISETP.GE.U32.AND P0, PT, R7, UR4, PT ;  /* 0x0000000407007c0c */ /* 0x000fc8000bf06070 */
[----:B------:R-:W-:-:S13]  /*00a0*/  ISETP.GE.U32.AND.EX P0, PT, RZ, UR5, PT, P0 ;  /* 0x00000005ff007c0c */ /* 0x000fda000bf06100 */
[----:B------:R-:W-:Y:S05]  /*00b0*/  @P0 EXIT ;  /* 0x000000000000094d */ /* 0x000fea0003800000 */
[----:B------:R-:W0:Y:S01]  /*00c0*/  LDCU UR4, c[0x0][0x370] ;  /* 0x00006e00ff0477ac */ /* 0x000e220008000800 */
[----:B------:R-:W-:Y:S01]  /*00d0*/  IMAD.MOV.U32 R9, RZ, RZ, RZ ;  /* 0x000000ffff097224 */ /* 0x000fe200078e00ff */
[----:B------:R-:W-:Y:S02]  /*00e0*/  USHF.R.S32.HI UR5, URZ, 0x1f, UR7 ;  /* 0x0000001fff057899 */ /* 0x000fe40008011407 */
[----:B------:R-:W-:Y:S01]  /*00f0*/  UISETP.GT.U32.AND UP0, UPT, UR7, 0x1, UPT ;  /* 0x000000010700788c */ /* 0x000fe2000bf04070 */
[----:B------:R-:W1:Y:S03]  /*0100*/  LDCU.64 UR10, c[0x0][0x358] ;  /* 0x00006b00ff0a77ac */ /* 0x000e660008000a00 */
[----:B------:R-:W-:-:S04]  /*0110*/  UISETP.GT.U32.AND.EX UP0, UPT, UR5, URZ, UPT, UP0 ;  /* 0x000000ff0500728c */ /* 0x000fc8000bf04100 */
[----:B------:R-:W-:Y:S01]  /*0120*/  USEL UR7, UR7, 0x1, UP0 ;  /* 0x0000000107077887 */ /* 0x000fe20008000000 */
[----:B0-----:R-:W-:Y:S01]  /*0130*/  IMAD R0, R0, UR4, RZ ;  /* 0x0000000400007c24 */ /* 0x001fe2000f8e02ff */
[----:B------:R-:W-:Y:S02]  /*0140*/  USEL UR8, UR5, URZ, UP0 ;  /* 0x000000ff05087287 */ /* 0x000fe40008000000 */
[----:B------:R-:W-:-:S12]  /*0150*/  ULOP3.LUT UR7, UR7, 0xfffffffc, URZ, 0xc0, !UPT ;  /* 0xfffffffc07077892 */ /* 0x000fd8000f8ec0ff */
.L_x_10:
[----:B01-34-:R-:W-:Y:S01]  /*0160*/  LOP3.LUT R2, R9, UR5, RZ, 0xfc, !PT ;  /* 0x0000000509027c12 */ /* 0x01bfe2000f8efcff */
[----:B------:R-:W-:Y:S03]  /*0170*/  BSSY.RECONVERGENT B0, `(.L_x_0) ;  /* 0x0000019000007945 */ /* 0x000fe60003800200 */
[----:B------:R-:W-:-:S13]  /*0180*/  ISETP.NE.U32.AND P0, PT, R2, RZ, PT ;  /* 0x000000ff0200720c */ /* 0x000fda0003f05070 */
[----:B-----5:R-:W-:Y:S05]  /*0190*/  @P0 BRA `(.L_x_1) ;  /* 0x0000000000500947 */ /* 0x020fea0003800000 */
[----:B------:R-:W0:Y:S02]  /*01a0*/  LDCU UR4, c[0x0][0x3a8] ;  /* 0x00007500ff0477ac */ /* 0x000e240008000800 */
[----:B0-----:R-:W0:Y:S01]  /*01b0*/  I2F.U32.RP R4, UR4 ;  /* 0x0000000400047d06 */ /* 0x001e220008209000 */
[----:B------:R-:W-:-:S07]  /*01c0*/  ISETP.NE.U32.AND P1, PT, RZ, UR4, PT ;  /* 0x00000004ff007c0c */ /* 0x000fce000bf25070 */
[----:B0-----:R-:W0:Y:S02]  /*01d0*/  MUFU.RCP R4, R4 ;  /* 0x0000000400047308 */ /* 0x001e240000001000 */
[----:B0-----:R-:W-:-:S06]  /*01e0*/  VIADD R2, R4, 0xffffffe ;  /* 0x0ffffffe04027836 */ /* 0x001fcc0000000000 */
[----:B------:R0:W2:Y:S02]  /*01f0*/  F2I.FTZ.U32.TRUNC.NTZ R3, R2 ;  /* 0x0000000200037305 */ /* 0x0000a4000021f000 */
[----:B0-----:R-:W-:Y:S02]  /*0200*/  IMAD.MOV.U32 R2, RZ, RZ, RZ ;  /* 0x000000ffff027224 */ /* 0x001fe400078e00ff */
[----:B--2---:R-:W-:-:S04]  /*0210*/  IMAD.MOV R5, RZ, RZ, -R3 ;  /* 0x000000ffff057224 */ /* 0x004fc800078e0a03 */
[----:B------:R-:W-:-:S04]  /*0220*/  IMAD R5, R5, UR4, RZ ;  /* 0x0000000405057c24 */ /* 0x000fc8000f8e02ff */
[----:B------:R-:W-:-:S04]  /*0230*/  IMAD.HI.U32 R6, R3, R5, R2 ;  /* 0x0000000503067227 */ /* 0x000fc800078e0002 */
[----:B------:R-:W-:Y:S02]  /*0240*/  IMAD.MOV.U32 R5, RZ, RZ, RZ ;  /* 0x000000ffff057224 */ /* 0x000fe400078e00ff */
[----:B------:R-:W-:-:S04]  /*0250*/  IMAD.HI.U32 R6, R6, R7, RZ ;  /* 0x0000000706067227 */ /* 0x000fc800078e00ff */
[----:B------:R-:W-:-:S04]  /*0260*/  IMAD.MOV R6, RZ, RZ, -R6 ;  /* 0x000000ffff067224 */ /* 0x000fc800078e0a06 */
[----:B------:R-:W-:-:S05]  /*0270*/  IMAD R4, R6, UR4, R7 ;  /* 0x0000000406047c24 */ /* 0x000fca000f8e0207 */
[----:B------:R-:W-:-:S13]  /*0280*/  ISETP.GE.U32.AND P0, PT, R4, UR4, PT ;  /* 0x0000000404007c0c */ /* 0x000fda000bf06070 */
[----:B------:R-:W-:-:S05]  /*0290*/  @P0 VIADD R4, R4, -UR4 ;  /* 0x8000000404040c36 */ /* 0x000fca0008000000 */
[----:B------:R-:W-:-:S13]  /*02a0*/  ISETP.GE.U32.AND P0, PT, R4, UR4, PT ;  /* 0x0000000404007c0c */ /* 0x000fda000bf06070 */
[----:B------:R-:W-:Y:S02]  /*02b0*/  @P0 IADD3 R4, PT, PT, R4, -UR4, RZ ;  /* 0x8000000404040c10 */ /* 0x000fe4000fffe0ff */
[----:B------:R-:W-:Y:S01]  /*02c0*/  @!P1 LOP3.LUT R4, RZ, UR4, RZ, 0x33, !PT ;  /* 0x00000004ff049c12 */ /* 0x000fe2000f8e33ff */
[----:B------:R-:W-:Y:S06]  /*02d0*/  BRA `(.L_x_2) ;  /* 0x0000000000087947 */ /* 0x000fec0003800000 */
.L_x_1:
[----:B------:R-:W-:-:S07]  /*02e0*/  MOV R2, 0x300 ;  /* 0x0000030000027802 */ /* 0x000fce0000000f00 */
[----:B-1----:R-:W-:Y:S05]  /*02f0*/  CALL.REL.NOINC `($__internal_0_$__cuda_sm20_rem_u64) ;  /* 0x0000001400547944 */ /* 0x002fea0003c00000 */
.L_x_2:
[----:B-1----:R-:W-:Y:S05]  /*0300*/  BSYNC.RECONVERGENT B0 ;  /* 0x0000000000007941 */ /* 0x002fea0003800200 */
.L_x_0:
[----:B------:R-:W0:Y:S01]  /*0310*/  LDCU.64 UR12, c[0x0][0x398] ;  /* 0x00007300ff0c77ac */ /* 0x000e220008000a00 */
[----:B------:R-:W1:Y:S01]  /*0320*/  LDCU UR9, c[0x0][0x3a8] ;  /* 0x00007500ff0977ac */ /* 0x000e620008000800 */
[----:B0-----:R-:W-:-:S04]  /*0330*/  LEA R2, P0, R7, UR12, 0x2 ;  /* 0x0000000c07027c11 */ /* 0x001fc8000f8010ff */
[----:B------:R-:W-:-:S05]  /*0340*/  LEA.HI.X R3, R7, UR13, R9, 0x2, P0 ;  /* 0x0000000d07037c11 */ /* 0x000fca00080f1409 */
[----:B------:R0:W5:Y:S01]  /*0350*/  LDG.E R13, desc[UR10][R2.64] ;  /* 0x0000000a020d7981 */ /* 0x000162000c1e1900 */
[----:B-1----:R-:W-:Y:S01]  /*0360*/  UISETP.GE.U32.AND UP0, UPT, UR9, 0x4, UPT ;  /* 0x000000040900788c */ /* 0x002fe2000bf06070 */
[----:B------:R-:W-:Y:S02]  /*0370*/  IMAD.MOV.U32 R15, RZ, RZ, RZ ;  /* 0x000000ffff0f7224 */ /* 0x000fe400078e00ff */
[----:B------:R-:W-:-:S06]  /*0380*/  IMAD.MOV.U32 R12, RZ, RZ, RZ ;  /* 0x000000ffff0c7224 */ /* 0x000fcc00078e00ff */
[----:B0-----:R-:W-:Y:S05]  /*0390*/  BRA.U !UP0, `(.L_x_3) ;  /* 0x0000001108507547 */ /* 0x001fea000b800000 */
[----:B------:R-:W-:Y:S01]  /*03a0*/  UISETP.GT.U32.AND UP0, UPT, UR7, URZ, UPT ;  /* 0x000000ff0700728c */ /* 0x000fe2000bf04070 */
[----:B------:R-:W-:Y:S01]  /*03b0*/  IMAD.MOV.U32 R6, RZ, RZ, RZ ;  /* 0x000000ffff067224 */ /* 0x000fe200078e00ff */
[----:B------:R-:W-:Y:S01]  /*03c0*/  UMOV UR4, UR7 ;  /* 0x0000000700047c82 */ /* 0x000fe20008000000 */
[----:B------:R-:W-:Y:S01]  /*03d0*/  IMAD.MOV.U32 R8, RZ, RZ, RZ ;  /* 0x000000ffff087224 */ /* 0x000fe200078e00ff */
[----:B------:R-:W-:Y:S02]  /*03e0*/  UISETP.GT.AND.EX UP0, UPT, UR8, URZ, UPT, UP0 ;  /* 0x000000ff0800728c */ /* 0x000fe4000bf04300 */
[----:B------:R-:W-:-:S07]  /*03f0*/  UMOV UR6, UR8 ;  /* 0x0000000800067c82 */ /* 0x000fce0008000000 */
[----:B------:R-:W-:Y:S05]  /*0400*/  BRA.U !UP0, `(.L_x_4) ;  /* 0x0000000d086c7547 */ /* 0x000fea000b800000 */
[----:B------:R-:W-:Y:S02]  /*0410*/  UISETP.GT.U32.AND UP1, UPT, UR4, 0xc, UPT ;  /* 0x0000000c0400788c */ /* 0x000fe4000bf24070 */
[----:B------:R-:W-:Y:S02]  /*0420*/  UPLOP3.LUT UP0, UPT, UPT, UPT, UPT, 0x80, 0x8 ;  /* 0x000000000008789c */ /* 0x000fe40003f0f070 */
[----:B------:R-:W-:-:S09]  /*0430*/  UISETP.GT.AND.EX UP1, UPT, UR6, URZ, UPT, UP1 ;  /* 0x000000ff0600728c */ /* 0x000fd2000bf24310 */
[----:B------:R-:W-:Y:S05]  /*0440*/  BRA.U !UP1, `(.L_x_5) ;  /* 0x0000000909207547 */ /* 0x000fea000b800000 */
[----:B------:R-:W0:Y:S01]  /*0450*/  LDCU.64 UR14, c[0x0][0x388] ;  /* 0x00007100ff0e77ac */ /* 0x000e220008000a00 */
[----:B------:R-:W1:Y:S01]  /*0460*/  LDCU.64 UR16, c[0x0][0x390] ;  /* 0x00007200ff1077ac */ /* 0x000e620008000a00 */
[----:B------:R-:W-:-:S11]  /*0470*/  UPLOP3.LUT UP0, UPT, UPT, UPT, UPT, 0x40, 0x4 ;  /* 0x000000000004789c */ /* 0x000fd60003f0e870 */
.L_x_6:
[----:B------:R-:W-:Y:S01]  /*0480*/  IMAD R15, R8, UR9, RZ ;  /* 0x00000009080f7c24 */ /* 0x000fe2000f8e02ff */
[----:B------:R-:W-:-:S03]  /*0490*/  IADD3 R11, P0, P1, R6, R7, -R4 ;  /* 0x00000007060b7210 */ /* 0x000fc6000791e804 */
[----:B------:R-:W-:Y:S01]  /*04a0*/  IMAD R17, R6, UR5, R15 ;  /* 0x0000000506117c24 */ /* 0x000fe2000f8e020f */
[--C-:B------:R-:W-:Y:S01]  /*04b0*/  IADD3.X R12, PT, PT, R8, R9, ~R5.reuse, P0, P1 ;  /* 0x00000009080c7210 */ /* 0x100fe200007e2c05 */
[----:B------:R-:W-:Y:S01]  /*04c0*/  IMAD.WIDE.U32 R14, R6, UR9, R4 ;  /* 0x00000009060e7c25 */ /* 0x000fe2000f8e0004 */
[----:B0-----:R-:W-:-:S04]  /*04d0*/  LEA R10, P0, R11, UR14, 0x2 ;  /* 0x0000000e0b0a7c11 */ /* 0x001fc8000f8010ff */
[----:B------:R-:W-:Y:S02]  /*04e0*/  IADD3 R15, PT, PT, R15, R17, RZ ;  /* 0x000000110f0f7210 */ /* 0x000fe40007ffe0ff */
[C---:B-1----:R-:W-:Y:S02]  /*04f0*/  LEA R16, P1, R14.reuse, UR16, 0x2 ;  /* 0x000000100e107c11 */ /* 0x042fe4000f8210ff */
[----:B------:R-:W-:Y:S02]  /*0500*/  LEA.HI.X R11, R11, UR15, R12, 0x2, P0 ;  /* 0x0000000f0b0b7c11 */ /* 0x000fe400080f140c */
[----:B------:R-:W-:-:S03]  /*0510*/  LEA.HI.X R17, R14, UR17, R15, 0x2, P1 ;  /* 0x000000110e117c11 */ /* 0x000fc600088f140f */
[----:B--2---:R-:W2:Y:S04]  /*0520*/  LDG.E R12, desc[UR10][R10.64] ;  /* 0x0000000a0a0c7981 */ /* 0x004ea8000c1e1900 */
[----:B------:R-:W2:Y:S01]  /*0530*/  LDG.E R18, desc[UR10][R16.64] ;  /* 0x0000000a10127981 */ /* 0x000ea2000c1e1900 */
[----:B------:R-:W-:Y:S02]  /*0540*/  USHF.L.U32 UR12, UR9, 0x2, URZ ;  /* 0x00000002090c7899 */ /* 0x000fe400080006ff */
[----:B------:R-:W-:-:S04]  /*0550*/  USHF.L.U64.HI UR13, UR9, 0x2, UR5 ;  /* 0x00000002090d7899 */ /* 0x000fc80008010205 */
[----:B------:R-:W-:-:S04]  /*0560*/  IADD3 R14, P0, PT, R16, UR12, RZ ;  /* 0x0000000c100e7c10 */ /* 0x000fc8000ff1e0ff */
[----:B------:R-:W-:Y:S01]  /*0570*/  IADD3.X R15, PT, PT, R17, UR13, RZ, P0, !PT ;  /* 0x0000000d110f7c10 */ /* 0x000fe200087fe4ff */
[----:B--2--5:R-:W-:-:S05]  /*0580*/  FFMA R19, R12, R18, R13 ;  /* 0x000000120c137223 */ /* 0x024fca000000000d */
[----:B------:R0:W-:Y:S04]  /*0590*/  STG.E desc[UR10][R2.64], R19 ;  /* 0x0000001302007986 */ /* 0x0001e8000c10190a */
[----:B------:R-:W2:Y:S04]  /*05a0*/  LDG.E R20, desc[UR10][R14.64] ;  /* 0x0000000a0e147981 */ /* 0x000ea8000c1e1900 */
[----:B------:R-:W2:Y:S01]  /*05b0*/  LDG.E R18, desc[UR10][R10.64+0x4] ;  /* 0x0000040a0a127981 */ /* 0x000ea2000c1e1900 */
[----:B------:R-:W-:-:S04]  /*05c0*/  IADD3 R12, P0, PT, R14, UR12, RZ ;  /* 0x0000000c0e0c7c10 */ /* 0x000fc8000ff1e0ff */
[----:B------:R-:W-:Y:S01]  /*05d0*/  IADD3.X R13, PT, PT, R15, UR13, RZ, P0, !PT ;  /* 0x0000000d0f0d7c10 */ /* 0x000fe200087fe4ff */
[----:B--2---:R-:W-:-:S05]  /*05e0*/  FFMA R21, R18, R20, R19 ;  /* 0x0000001412157223 */ /* 0x004fca0000000013 */
[----:B------:R-:W-:Y:S04]  /*05f0*/  STG.E desc[UR10][R2.64], R21 ;  /* 0x0000001502007986 */ /* 0x000fe8000c10190a */
[----:B------:R-:W0:Y:S04]  /*0600*/  LDG.E R20, desc[UR10][R12.64] ;  /* 0x0000000a0c147981 */ /* 0x000e28000c1e1900 */
[----:B------:R-:W0:Y:S01]  /*0610*/  LDG.E R18, desc[UR10][R10.64+0x8] ;  /* 0x0000080a0a127981 */ /* 0x000e22000c1e1900 */
[----:B------:R-:W-:-:S04]  /*0620*/  IADD3 R16, P0, PT, R12, UR12, RZ ;  /* 0x0000000c0c107c10 */ /* 0x000fc8000ff1e0ff */
[----:B------:R-:W-:Y:S02]  /*0630*/  IADD3.X R17, PT, PT, R13, UR13, RZ, P0, !PT ;  /* 0x0000000d0d117c10 */ /* 0x000fe400087fe4ff */
[----:B------:R-:W-:Y:S01]  /*0640*/  IADD3 R23, P0, PT, R6, 0x4, RZ ;  /* 0x0000000406177810 */ /* 0x000fe20007f1e0ff */
[----:B0-----:R-:W-:-:S05]  /*0650*/  FFMA R19, R18, R20, R21 ;  /* 0x0000001412137223 */ /* 0x001fca0000000015 */
[----:B------:R0:W-:Y:S04]  /*0660*/  STG.E desc[UR10][R2.64], R19 ;  /* 0x0000001302007986 */ /* 0x0001e8000c10190a */
[----:B------:R-:W0:Y:S04]  /*0670*/  LDG.E R16, desc[UR10][R16.64] ;  /* 0x0000000a10107981 */ /* 0x000e28000c1e1900 */
[----:B------:R-:W0:Y:S01]  /*0680*/  LDG.E R18, desc[UR10][R10.64+0xc] ;  /* 0x00000c0a0a127981 */ /* 0x000e22000c1e1900 */
[----:B------:R-:W-:-:S04]  /*0690*/  IMAD.X R14, RZ, RZ, R8, P0 ;  /* 0x000000ffff0e7224 */ /* 0x000fc800000e0608 */
[----:B------:R-:W-:Y:S02]  /*06a0*/  IMAD R20, R14, UR9, RZ ;  /* 0x000000090e147c24 */ /* 0x000fe4000f8e02ff */
[----:B------:R-:W-:-:S04]  /*06b0*/  IMAD.WIDE.U32 R14, R23, UR9, R4 ;  /* 0x00000009170e7c25 */ /* 0x000fc8000f8e0004 */
[----:B------:R-:W-:Y:S01]  /*06c0*/  IMAD R13, R23, UR5, R20 ;  /* 0x00000005170d7c24 */ /* 0x000fe2000f8e0214 */
[----:B------:R-:W-:-:S03]  /*06d0*/  LEA R12, P0, R14, UR16, 0x2 ;  /* 0x000000100e0c7c11 */ /* 0x000fc6000f8010ff */
[----:B------:R-:W-:-:S05]  /*06e0*/  IMAD.IADD R13, R15, 0x1, R13 ;  /* 0x000000010f0d7824 */ /* 0x000fca00078e020d */
[----:B------:R-:W-:Y:S01]  /*06f0*/  LEA.HI.X R13, R14, UR17, R13, 0x2, P0 ;  /* 0x000000110e0d7c11 */ /* 0x000fe200080f140d */
[----:B0-----:R-:W-:-:S05]  /*0700*/  FFMA R19, R18, R16, R19 ;  /* 0x0000001012137223 */ /* 0x001fca0000000013 */
[----:B------:R0:W-:Y:S04]  /*0710*/  STG.E desc[UR10][R2.64], R19 ;  /* 0x0000001302007986 */ /* 0x0001e8000c10190a */
[----:B------:R-:W2:Y:S04]  /*0720*/  LDG.E R17, desc[UR10][R12.64] ;  /* 0x0000000a0c117981 */ /* 0x000ea8000c1e1900 */
[----:B------:R-:W2:Y:S01]  /*0730*/  LDG.E R16, desc[UR10][R10.64+0x10] ;  /* 0x0000100a0a107981 */ /* 0x000ea2000c1e1900 */
[----:B------:R-:W-:-:S04]  /*0740*/  IADD3 R14, P0, PT, R12, UR12, RZ ;  /* 0x0000000c0c0e7c10 */ /* 0x000fc8000ff1e0ff */
[----:B------:R-:W-:Y:S01]  /*0750*/  IADD3.X R15, PT, PT, R13, UR13, RZ, P0, !PT ;  /* 0x0000000d0d0f7c10 */ /* 0x000fe200087fe4ff */
[----:B--2---:R-:W-:-:S05]  /*0760*/  FFMA R21, R16, R17, R19 ;  /* 0x0000001110157223 */ /* 0x004fca0000000013 */
[----:B------:R1:W-:Y:S04]  /*0770*/  STG.E desc[UR10][R2.64], R21 ;  /* 0x0000001502007986 */ /* 0x0003e8000c10190a */
[----:B------:R-:W2:Y:S04]  /*0780*/  LDG.E R20, desc[UR10][R14.64] ;  /* 0x0000000a0e147981 */ /* 0x000ea8000c1e1900 */
[----:B------:R-:W2:Y:S01]  /*0790*/  LDG.E R18, desc[UR10][R10.64+0x14] ;  /* 0x0000140a0a127981 */ /* 0x000ea2000c1e1900 */
[----:B------:R-:W-:-:S04]  /*07a0*/  IADD3 R16, P0, PT, R14, UR12, RZ ;  /* 0x0000000c0e107c10 */ /* 0x000fc8000ff1e0ff */
[----:B------:R-:W-:Y:S01]  /*07b0*/  IADD3.X R17, PT, PT, R15, UR13, RZ, P0, !PT ;  /* 0x0000000d0f117c10 */ /* 0x000fe200087fe4ff */
[----:B--2---:R-:W-:-:S05]  /*07c0*/  FFMA R23, R18, R20, R21 ;  /* 0x0000001412177223 */ /* 0x004fca0000000015 */
[----:B------:R-:W-:Y:S04]  /*07d0*/  STG.E desc[UR10][R2.64], R23 ;  /* 0x0000001702007986 */ /* 0x000fe8000c10190a */
[----:B------:R-:W1:Y:S04]  /*07e0*/  LDG.E R13, desc[UR10][R16.64] ;  /* 0x0000000a100d7981 */ /* 0x000e68000c1e1900 */
[----:B------:R-:W1:Y:S01]  /*07f0*/  LDG.E R12, desc[UR10][R10.64+0x18] ;  /* 0x0000180a0a0c7981 */ /* 0x000e62000c1e1900 */
[----:B------:R-:W-:-:S04]  /*0800*/  IADD3 R18, P0, PT, R16, UR12, RZ ;  /* 0x0000000c10127c10 */ /* 0x000fc8000ff1e0ff */
[----:B0-----:R-:W-:Y:S01]  /*0810*/  IADD3.X R19, PT, PT, R17, UR13, RZ, P0, !PT ;  /* 0x0000000d11137c10 */ /* 0x001fe200087fe4ff */
[----:B-1----:R-:W-:-:S05]  /*0820*/  FFMA R21, R12, R13, R23 ;  /* 0x0000000d0c157223 */ /* 0x002fca0000000017 */
[----:B------:R0:W-:Y:S04]  /*0830*/  STG.E desc[UR10][R2.64], R21 ;  /* 0x0000001502007986 */ /* 0x0001e8000c10190a */
[----:B------:R-:W0:Y:S04]  /*0840*/  LDG.E R18, desc[UR10][R18.64] ;  /* 0x0000000a12127981 */ /* 0x000e28000c1e1900 */
[----:B------:R-:W0:Y:S01]  /*0850*/  LDG.E R20, desc[UR10][R10.64+0x1c] ;  /* 0x00001c0a0a147981 */ /* 0x000e22000c1e1900 */
[----:B------:R-:W-:-:S05]  /*0860*/  IADD3 R13, P0, PT, R6, 0x8, RZ ;  /* 0x00000008060d7810 */ /* 0x000fca0007f1e0ff */
[----:B------:R-:W-:Y:S02]  /*0870*/  IMAD.X R12, RZ, RZ, R8, P0 ;  /* 0x000000ffff0c7224 */ /* 0x000fe400000e0608 */
[----:B------:R-:W-:-:S04]  /*0880*/  IMAD.WIDE.U32 R14, R13, UR9, R4 ;  /* 0x000000090d0e7c25 */ /* 0x000fc8000f8e0004 */
[----:B------:R-:W-:-:S04]  /*0890*/  IMAD R12, R12, UR9, RZ ;  /* 0x000000090c0c7c24 */ /* 0x000fc8000f8e02ff */
        /* <DEDUP_REMOVED lines=12> */
[----:B------:R-:W0:Y:S04]  /*0960*/  LDG.E R19, desc[UR10][R14.64] ;  /* 0x0000000a0e137981 */ /* 0x000e28000c1e1900 */
[----:B------:R-:W0:Y:S01]  /*0970*/  LDG.E R18, desc[UR10][R10.64+0x24] ;  /* 0x0000240a0a127981 */ /* 0x000e22000c1e1900 */
[----:B------:R-:W-:-:S04]  /*0980*/  IADD3 R16, P0, PT, R14, UR12, RZ ;  /* 0x0000000c0e107c10 */ /* 0x000fc8000ff1e0ff */
[----:B------:R-:W-:Y:S01]  /*0990*/  IADD3.X R17, PT, PT, R15, UR13, RZ, P0, !PT ;  /* 0x0000000d0f117c10 */ /* 0x000fe200087fe4ff */
[----:B0-----:R-:W-:-:S05]  /*09a0*/  FFMA R21, R18, R19, R23 ;  /* 0x0000001312157223 */ /* 0x001fca0000000017 */
[----:B------:R-:W-:Y:S04]  /*09b0*/  STG.E desc[UR10][R2.64], R21 ;  /* 0x0000001502007986 */ /* 0x000fe8000c10190a */
[----:B------:R-:W1:Y:S04]  /*09c0*/  LDG.E R13, desc[UR10][R16.64] ;  /* 0x0000000a100d7981 */ /* 0x000e68000c1e1900 */
[----:B------:R-:W1:Y:S01]  /*09d0*/  LDG.E R12, desc[UR10][R10.64+0x28] ;  /* 0x0000280a0a0c7981 */ /* 0x000e62000c1e1900 */
[----:B------:R-:W-:-:S04]  /*09e0*/  IADD3 R18, P0, PT, R16, UR12, RZ ;  /* 0x0000000c10127c10 */ /* 0x000fc8000ff1e0ff */
[----:B------:R-:W-:Y:S01]  /*09f0*/  IADD3.X R19, PT, PT, R17, UR13, RZ, P0, !PT ;  /* 0x0000000d11137c10 */ /* 0x000fe200087fe4ff */
        /* <DEDUP_REMOVED lines=9> */
[----:B------:R-:W-:-:S04]  /*0a90*/  LEA R12, P0, R14, UR16, 0x2 ;  /* 0x000000100e0c7c11 */ /* 0x000fc8000f8010ff */
[----:B------:R-:W-:-:S04]  /*0aa0*/  IADD3 R13, PT, PT, R15, R13, RZ ;  /* 0x0000000d0f0d7210 */ /* 0x000fc80007ffe0ff */
        /* <DEDUP_REMOVED lines=14> */
[----:B------:R2:W-:Y:S04]  /*0b90*/  STG.E desc[UR10][R2.64], R23 ;  /* 0x0000001702007986 */ /* 0x0005e8000c10190a */
[----:B------:R-:W1:Y:S04]  /*0ba0*/  LDG.E R13, desc[UR10][R16.64] ;  /* 0x0000000a100d7981 */ /* 0x000e68000c1e1900 */
[----:B------:R-:W1:Y:S01]  /*0bb0*/  LDG.E R12, desc[UR10][R10.64+0x38] ;  /* 0x0000380a0a0c7981 */ /* 0x000e62000c1e1900 */
[----:B------:R-:W-:-:S04]  /*0bc0*/  IADD3 R18, P0, PT, R16, UR12, RZ ;  /* 0x0000000c10127c10 */ /* 0x000fc8000ff1e0ff */
[----:B------:R-:W-:Y:S01]  /*0bd0*/  IADD3.X R19, PT, PT, R17, UR13, RZ, P0, !PT ;  /* 0x0000000d11137c10 */ /* 0x000fe200087fe4ff */
[----:B-1----:R-:W-:-:S05]  /*0be0*/  FFMA R21, R12, R13, R23 ;  /* 0x0000000d0c157223 */ /* 0x002fca0000000017 */
[----:B------:R2:W-:Y:S04]  /*0bf0*/  STG.E desc[UR10][R2.64], R21 ;  /* 0x0000001502007986 */ /* 0x0005e8000c10190a */
[----:B------:R-:W3:Y:S04]  /*0c00*/  LDG.E R12, desc[UR10][R10.64+0x3c] ;  /* 0x00003c0a0a0c7981 */ /* 0x000ee8000c1e1900 */
[----:B------:R-:W3:Y:S01]  /*0c10*/  LDG.E R18, desc[UR10][R18.64] ;  /* 0x0000000a12127981 */ /* 0x000ee2000c1e1900 */
[----:B------:R-:W-:Y:S01]  /*0c20*/  UIADD3 UR4, UP1, UPT, UR4, -0x10, URZ ;  /* 0xfffffff004047890 */ /* 0x000fe2000ff3e0ff */
[----:B------:R-:W-:-:S03]  /*0c30*/  IADD3 R6, P0, PT, R6, 0x10, RZ ;  /* 0x0000001006067810 */ /* 0x000fc60007f1e0ff */
[----:B------:R-:W-:Y:S02]  /*0c40*/  UIADD3.X UR6, UPT, UPT, UR6, -0x1, URZ, UP1, !UPT ;  /* 0xffffffff06067890 */ /* 0x000fe40008ffe4ff */
[----:B------:R-:W-:Y:S01]  /*0c50*/  UISETP.GT.U32.AND UP1, UPT, UR4, 0xc, UPT ;  /* 0x0000000c0400788c */ /* 0x000fe2000bf24070 */
[----:B------:R-:W-:-:S03]  /*0c60*/  IMAD.X R8, RZ, RZ, R8, P0 ;  /* 0x000000ffff087224 */ /* 0x000fc600000e0608 */
[----:B------:R-:W-:Y:S01]  /*0c70*/  UISETP.GT.AND.EX UP1, UPT, UR6, URZ, UPT, UP1 ;  /* 0x000000ff0600728c */ /* 0x000fe2000bf24310 */
[----:B---3--:R-:W-:-:S05]  /*0c80*/  FFMA R13, R12, R18, R21 ;  /* 0x000000120c0d7223 */ /* 0x008fca0000000015 */
[----:B------:R2:W-:Y:S03]  /*0c90*/  STG.E desc[UR10][R2.64], R13 ;  /* 0x0000000d02007986 */ /* 0x0005e6000c10190a */
[----:B------:R-:W-:Y:S05]  /*0ca0*/  BRA.U UP1, `(.L_x_6) ;  /* 0xfffffff501f47547 */ /* 0x000fea000b83ffff */
[----:B------:R-:W-:Y:S02]  /*0cb0*/  IMAD.U32 R15, RZ, RZ, UR7 ;  /* 0x00000007ff0f7e24 */ /* 0x000fe4000f8e00ff */
[----:B------:R-:W-:-:S07]  /*0cc0*/  IMAD.U32 R12, RZ, RZ, UR8 ;  /* 0x00000008ff0c7e24 */ /* 0x000fce000f8e00ff */
.L_x_5:
[----:B------:R-:W-:-:S04]  /*0cd0*/  UISETP.GT.U32.AND UP1, UPT, UR4, 0x4, UPT ;  /* 0x000000040400788c */ /* 0x000fc8000bf24070 */
[----:B------:R-:W-:-:S09]  /*0ce0*/  UISETP.GT.AND.EX UP1, UPT, UR6, URZ, UPT, UP1 ;  /* 0x000000ff0600728c */ /* 0x000fd2000bf24310 */
[----:B------:R-:W-:Y:S05]  /*0cf0*/  BRA.U !UP1, `(.L_x_7) ;  /* 0x0000000509247547 */ /* 0x000fea000b800000 */
[----:B------:R-:W0:Y:S01]  /*0d00*/  LDCU.64 UR12, c[0x0][0x388] ;  /* 0x00007100ff0c77ac */ /* 0x000e220008000a00 */
[----:B------:R-:W-:Y:S01]  /*0d10*/  IMAD R15, R8, UR9, RZ ;  /* 0x00000009080f7c24 */ /* 0x000fe2000f8e02ff */
[C-C-:B------:R-:W-:Y:S01]  /*0d20*/  IADD3 R11, P0, P1, R6.reuse, R7, -R4.reuse ;  /* 0x00000007060b7210 */ /* 0x140fe2000791e804 */
[----:B------:R-:W1:Y:S02]  /*0d30*/  LDCU.64 UR14, c[0x0][0x390] ;  /* 0x00007200ff0e77ac */ /* 0x000e640008000a00 */
[----:B------:R-:W-:Y:S01]  /*0d40*/  IMAD R17, R6, UR5, R15 ;  /* 0x0000000506117c24 */ /* 0x000fe2000f8e020f */
[--C-:B------:R-:W-:Y:S01]  /*0d50*/  IADD3.X R12, PT, PT, R8, R9, ~R5.reuse, P0, P1 ;  /* 0x00000009080c7210 */ /* 0x100fe200007e2c05 */
[----:B------:R-:W-:-:S04]  /*0d60*/  IMAD.WIDE.U32 R14, R6, UR9, R4 ;  /* 0x00000009060e7c25 */ /* 0x000fc8000f8e0004 */
[----:B------:R-:W-:Y:S01]  /*0d70*/  IMAD.IADD R15, R15, 0x1, R17 ;  /* 0x000000010f0f7824 */ /* 0x000fe200078e0211 */
[C---:B0-----:R-:W-:Y:S02]  /*0d80*/  LEA R10, P0, R11.reuse, UR12, 0x2 ;  /* 0x0000000c0b0a7c11 */ /* 0x041fe4000f8010ff */
[C---:B-1----:R-:W-:Y:S02]  /*0d90*/  LEA R16, P1, R14.reuse, UR14, 0x2 ;  /* 0x0000000e0e107c11 */ /* 0x042fe4000f8210ff */
[----:B------:R-:W-:Y:S02]  /*0da0*/  LEA.HI.X R11, R11, UR13, R12, 0x2, P0 ;  /* 0x0000000d0b0b7c11 */ /* 0x000fe400080f140c */
[----:B------:R-:W-:-:S03]  /*0db0*/  LEA.HI.X R17, R14, UR15, R15, 0x2, P1 ;  /* 0x0000000f0e117c11 */ /* 0x000fc600088f140f */
[----:B------:R-:W3:Y:S04]  /*0dc0*/  LDG.E R12, desc[UR10][R10.64] ;  /* 0x0000000a0a0c7981 */ /* 0x000ee8000c1e1900 */
[----:B------:R-:W3:Y:S01]  /*0dd0*/  LDG.E R18, desc[UR10][R16.64] ;  /* 0x0000000a10127981 */ /* 0x000ee2000c1e1900 */
[----:B------:R-:W-:Y:S02]  /*0de0*/  USHF.L.U32 UR13, UR9, 0x2, URZ ;  /* 0x00000002090d7899 */ /* 0x000fe400080006ff */
[----:B------:R-:W-:-:S04]  /*0df0*/  USHF.L.U64.HI UR12, UR9, 0x2, UR5 ;  /* 0x00000002090c7899 */ /* 0x000fc80008010205 */
[----:B------:R-:W-:-:S04]  /*0e00*/  IADD3 R14, P0, PT, R16, UR13, RZ ;  /* 0x0000000d100e7c10 */ /* 0x000fc8000ff1e0ff */
[----:B------:R-:W-:Y:S01]  /*0e10*/  IADD3.X R15, PT, PT, R17, UR12, RZ, P0, !PT ;  /* 0x0000000c110f7c10 */ /* 0x000fe200087fe4ff */
[----:B---3-5:R-:W-:-:S05]  /*0e20*/  FFMA R19, R12, R18, R13 ;  /* 0x000000120c137223 */ /* 0x028fca000000000d */
[----:B------:R0:W-:Y:S04]  /*0e30*/  STG.E desc[UR10][R2.64], R19 ;  /* 0x0000001302007986 */ /* 0x0001e8000c10190a */
[----:B------:R-:W3:Y:S04]  /*0e40*/  LDG.E R20, desc[UR10][R14.64] ;  /* 0x0000000a0e147981 */ /* 0x000ee8000c1e1900 */
[----:B------:R-:W3:Y:S01]  /*0e50*/  LDG.E R18, desc[UR10][R10.64+0x4] ;  /* 0x0000040a0a127981 */ /* 0x000ee2000c1e1900 */
[----:B------:R-:W-:-:S04]  /*0e60*/  IADD3 R12, P0, PT, R14, UR13, RZ ;  /* 0x0000000d0e0c7c10 */ /* 0x000fc8000ff1e0ff */
[----:B--2---:R-:W-:Y:S01]  /*0e70*/  IADD3.X R13, PT, PT, R15, UR12, RZ, P0, !PT ;  /* 0x0000000c0f0d7c10 */ /* 0x004fe200087fe4ff */
[----:B---3--:R-:W-:-:S05]  /*0e80*/  FFMA R21, R18, R20, R19 ;  /* 0x0000001412157223 */ /* 0x008fca0000000013 */
        /* <DEDUP_REMOVED lines=30> */
[----:B------:R3:W-:Y:S04]  /*1070*/  STG.E desc[UR10][R2.64], R23 ;  /* 0x0000001702007986 */ /* 0x0007e8000c10190a */
[----:B------:R-:W1:Y:S04]  /*1080*/  LDG.E R13, desc[UR10][R16.64] ;  /* 0x0000000a100d7981 */ /* 0x000e68000c1e1900 */
[----:B------:R-:W1:Y:S01]  /*1090*/  LDG.E R12, desc[UR10][R10.64+0x18] ;  /* 0x0000180a0a0c7981 */ /* 0x000e62000c1e1900 */
[----:B------:R-:W-:-:S04]  /*10a0*/  IADD3 R18, P0, PT, R16, UR13, RZ ;  /* 0x0000000d10127c10 */ /* 0x000fc8000ff1e0ff */
[----:B0-----:R-:W-:Y:S01]  /*10b0*/  IADD3.X R19, PT, PT, R17, UR12, RZ, P0, !PT ;  /* 0x0000000c11137c10 */ /* 0x001fe200087fe4ff */
[----:B-1----:R-:W-:-:S05]  /*10c0*/  FFMA R21, R12, R13, R23 ;  /* 0x0000000d0c157223 */ /* 0x002fca0000000017 */
[----:B------:R3:W-:Y:S04]  /*10d0*/  STG.E desc[UR10][R2.64], R21 ;  /* 0x0000001502007986 */ /* 0x0007e8000c10190a */
[----:B------:R-:W2:Y:S04]  /*10e0*/  LDG.E R12, desc[UR10][R10.64+0x1c] ;  /* 0x00001c0a0a0c7981 */ /* 0x000ea8000c1e1900 */
[----:B------:R-:W2:Y:S01]  /*10f0*/  LDG.E R18, desc[UR10][R18.64] ;  /* 0x0000000a12127981 */ /* 0x000ea2000c1e1900 */
[----:B------:R-:W-:Y:S01]  /*1100*/  IADD3 R6, P0, PT, R6, 0x8, RZ ;  /* 0x0000000806067810 */ /* 0x000fe20007f1e0ff */
[----:B------:R-:W-:Y:S01]  /*1110*/  UIADD3 UR4, UP0, UPT, UR4, -0x8, URZ ;  /* 0xfffffff804047890 */ /* 0x000fe2000ff1e0ff */
[----:B------:R-:W-:-:S03]  /*1120*/  IMAD.U32 R15, RZ, RZ, UR7 ;  /* 0x00000007ff0f7e24 */ /* 0x000fc6000f8e00ff */
[----:B------:R-:W-:Y:S01]  /*1130*/  IMAD.X R8, RZ, RZ, R8, P0 ;  /* 0x000000ffff087224 */ /* 0x000fe200000e0608 */
[----:B------:R-:W-:Y:S02]  /*1140*/  UIADD3.X UR6, UPT, UPT, UR6, -0x1, URZ, UP0, !UPT ;  /* 0xffffffff06067890 */ /* 0x000fe400087fe4ff */
[----:B------:R-:W-:Y:S01]  /*1150*/  UPLOP3.LUT UP0, UPT, UPT, UPT, UPT, 0x40, 0x4 ;  /* 0x000000000004789c */ /* 0x000fe20003f0e870 */
[----:B--2---:R-:W-:Y:S01]  /*1160*/  FFMA R13, R12, R18, R21 ;  /* 0x000000120c0d7223 */ /* 0x004fe20000000015 */
[----:B------:R-:W-:-:S04]  /*1170*/  IMAD.U32 R12, RZ, RZ, UR8 ;  /* 0x00000008ff0c7e24 */ /* 0x000fc8000f8e00ff */
[----:B------:R3:W-:Y:S05]  /*1180*/  STG.E desc[UR10][R2.64], R13 ;  /* 0x0000000d02007986 */ /* 0x0007ea000c10190a */
.L_x_7:
[----:B------:R-:W-:-:S04]  /*1190*/  UISETP.NE.U32.AND UP1, UPT, UR4, URZ, UPT ;  /* 0x000000ff0400728c */ /* 0x000fc8000bf25070 */
[----:B------:R-:W-:-:S09]  /*11a0*/  UISETP.NE.OR.EX UP0, UPT, UR6, URZ, UP0, UP1 ;  /* 0x000000ff0600728c */ /* 0x000fd20008705710 */
[----:B------:R-:W-:Y:S05]  /*11b0*/  BRA.U !UP0, `(.L_x_3) ;  /* 0x0000000108c87547 */ /* 0x000fea000b800000 */
.L_x_4:
[----:B------:R-:W-:Y:S01]  /*11c0*/  IADD3 RZ, P0, PT, R7, -R4, RZ ;  /* 0x8000000407ff7210 */ /* 0x000fe20007f1e0ff */
[----:B------:R-:W0:Y:S04]  /*11d0*/  LDCU.64 UR14, c[0x0][0x388] ;  /* 0x00007100ff0e77ac */ /* 0x000e280008000a00 */
[----:B------:R-:W-:Y:S01]  /*11e0*/  IMAD.X R17, R9, 0x1, ~R5, P0 ;  /* 0x0000000109117824 */ /* 0x000fe200000e0e05 */
[----:B------:R-:W1:Y:S01]  /*11f0*/  LDCU.64 UR16, c[0x0][0x390] ;  /* 0x00007200ff1077ac */ /* 0x000e620008000a00 */
[----:B------:R-:W-:Y:S02]  /*1200*/  USHF.L.U64.HI UR12, UR9, 0x2, UR5 ;  /* 0x00000002090c7899 */ /* 0x000fe40008010205 */
[----:B------:R-:W-:-:S12]  /*1210*/  USHF.L.U32 UR13, UR9, 0x2, URZ ;  /* 0x00000002090d7899 */ /* 0x000fd800080006ff */
.L_x_8:
[----:B------:R-:W-:Y:S01]  /*1220*/  IMAD R11, R8, UR9, RZ ;  /* 0x00000009080b7c24 */ /* 0x000fe2000f8e02ff */
[----:B------:R-:W-:Y:S01]  /*1230*/  MOV R14, R4 ;  /* 0x00000004000e7202 */ /* 0x000fe20000000f00 */
[----:B--23--:R-:W-:Y:S02]  /*1240*/  IMAD.IADD R21, R7, 0x1, -R4 ;  /* 0x0000000107157824 */ /* 0x00cfe400078e0a04 */
[----:B------:R-:W-:Y:S02]  /*1250*/  IMAD.MOV.U32 R15, RZ, RZ, R5 ;  /* 0x000000ffff0f7224 */ /* 0x000fe400078e0005 */
[C---:B------:R-:W-:Y:S01]  /*1260*/  IMAD R19, R6.reuse, UR5, R11 ;  /* 0x0000000506137c24 */ /* 0x040fe2000f8e020b */
[C---:B------:R-:W-:Y:S01]  /*1270*/  IADD3 R11, P0, PT, R6.reuse, R21, RZ ;  /* 0x00000015060b7210 */ /* 0x040fe20007f1e0ff */
[----:B------:R-:W-:-:S04]  /*1280*/  IMAD.WIDE.U32 R14, R6, UR9, R14 ;  /* 0x00000009060e7c25 */ /* 0x000fc8000f8e000e */
[----:B------:R-:W-:Y:S01]  /*1290*/  IMAD.IADD R19, R15, 0x1, R19 ;  /* 0x000000010f137824 */ /* 0x000fe200078e0213 */
[----:B-1----:R-:W-:Y:S01]  /*12a0*/  LEA R20, P1, R14, UR16, 0x2 ;  /* 0x000000100e147c11 */ /* 0x002fe2000f8210ff */
[----:B------:R-:W-:Y:S01]  /*12b0*/  IMAD.X R12, R8, 0x1, R17, P0 ;  /* 0x00000001080c7824 */ /* 0x000fe200000e0611 */
[C---:B0-----:R-:W-:Y:S02]  /*12c0*/  LEA R10, P0, R11.reuse, UR14, 0x2 ;  /* 0x0000000e0b0a7c11 */ /* 0x041fe4000f8010ff */
[----:B------:R-:W-:Y:S02]  /*12d0*/  LEA.HI.X R21, R14, UR17, R19, 0x2, P1 ;  /* 0x000000110e157c11 */ /* 0x000fe400088f1413 */
[----:B------:R-:W-:-:S03]  /*12e0*/  LEA.HI.X R11, R11, UR15, R12, 0x2, P0 ;  /* 0x0000000f0b0b7c11 */ /* 0x000fc600080f140c */
[----:B------:R-:W2:Y:S04]  /*12f0*/  LDG.E R16, desc[UR10][R20.64] ;  /* 0x0000000a14107981 */ /* 0x000ea8000c1e1900 */
[----:B------:R-:W2:Y:S01]  /*1300*/  LDG.E R12, desc[UR10][R10.64] ;  /* 0x0000000a0a0c7981 */ /* 0x000ea2000c1e1900 */
[----:B------:R-:W-:-:S04]  /*1310*/  IADD3 R14, P0, PT, R20, UR13, RZ ;  /* 0x0000000d140e7c10 */ /* 0x000fc8000ff1e0ff */
[----:B------:R-:W-:Y:S01]  /*1320*/  IADD3.X R15, PT, PT, R21, UR12, RZ, P0, !PT ;  /* 0x0000000c150f7c10 */ /* 0x000fe200087fe4ff */
[----:B--2-45:R-:W-:-:S05]  /*1330*/  FFMA R13, R12, R16, R13 ;  /* 0x000000100c0d7223 */ /* 0x034fca000000000d */
        /* <DEDUP_REMOVED lines=15> */
[----:B------:R-:W-:Y:S01]  /*1430*/  UIADD3 UR4, UP0, UPT, UR4, -0x4, URZ ;  /* 0xfffffffc04047890 */ /* 0x000fe2000ff1e0ff */
[----:B------:R-:W-:-:S03]  /*1440*/  IADD3 R6, P0, PT, R6, 0x4, RZ ;  /* 0x0000000406067810 */ /* 0x000fc60007f1e0ff */
[----:B------:R-:W-:Y:S02]  /*1450*/  UIADD3.X UR6, UPT, UPT, UR6, -0x1, URZ, UP0, !UPT ;  /* 0xffffffff06067890 */ /* 0x000fe400087fe4ff */
[----:B------:R-:W-:Y:S01]  /*1460*/  UISETP.NE.U32.AND UP0, UPT, UR4, URZ, UPT ;  /* 0x000000ff0400728c */ /* 0x000fe2000bf05070 */
[----:B------:R-:W-:-:S03]  /*1470*/  IMAD.X R8, RZ, RZ, R8, P0 ;  /* 0x000000ffff087224 */ /* 0x000fc600000e0608 */
[----:B------:R-:W-:Y:S01]  /*1480*/  UISETP.NE.AND.EX UP0, UPT, UR6, URZ, UPT, UP0 ;  /* 0x000000ff0600728c */ /* 0x000fe2000bf05300 */
[----:B0-----:R-:W-:-:S05]  /*1490*/  FFMA R13, R12, R20, R25 ;  /* 0x000000140c0d7223 */ /* 0x001fca0000000019 */
[----:B------:R4:W-:Y:S03]  /*14a0*/  STG.E desc[UR10][R2.64], R13 ;  /* 0x0000000d02007986 */ /* 0x0009e6000c10190a */
[----:B------:R-:W-:Y:S05]  /*14b0*/  BRA.U UP0, `(.L_x_8) ;  /* 0xfffffffd00587547 */ /* 0x000fea000b83ffff */
[----:B------:R-:W-:Y:S01]  /*14c0*/  IMAD.U32 R15, RZ, RZ, UR7 ;  /* 0x00000007ff0f7e24 */ /* 0x000fe2000f8e00ff */
[----:B------:R-:W-:-:S07]  /*14d0*/  MOV R12, UR8 ;  /* 0x00000008000c7c02 */ /* 0x000fce0008000f00 */
.L_x_3:
[----:B------:R-:W0:Y:S02]  /*14e0*/  LDCU UR4, c[0x0][0x3a8] ;  /* 0x00007500ff0477ac */ /* 0x000e240008000800 */
[----:B0-----:R-:W-:-:S04]  /*14f0*/  UISETP.GT.U32.AND UP0, UPT, UR4, 0x1, UPT ;  /* 0x000000010400788c */ /* 0x001fc8000bf04070 */
[----:B------:R-:W-:-:S04]  /*1500*/  UISETP.GT.U32.AND.EX UP0, UPT, UR5, URZ, UPT, UP0 ;  /* 0x000000ff0500728c */ /* 0x000fc8000bf04100 */
[----:B------:R-:W-:-:S04]  /*1510*/  USEL UR6, UR4, 0x1, UP0 ;  /* 0x0000000104067887 */ /* 0x000fc80008000000 */
[----:B------:R-:W-:-:S04]  /*1520*/  ULOP3.LUT UR6, UR6, 0x3, URZ, 0xc0, !UPT ;  /* 0x0000000306067892 */ /* 0x000fc8000f8ec0ff */
[----:B------:R-:W-:-:S04]  /*1530*/  UISETP.NE.U32.AND UP0, UPT, UR6, URZ, UPT ;  /* 0x000000ff0600728c */ /* 0x000fc8000bf05070 */
[----:B------:R-:W-:-:S09]  /*1540*/  UISETP.NE.AND.EX UP0, UPT, URZ, URZ, UPT, UP0 ;  /* 0x000000ffff00728c */ /* 0x000fd2000bf05300 */
[----:B------:R-:W-:Y:S05]  /*1550*/  BRA.U !UP0, `(.L_x_9) ;  /* 0x0000000108987547 */ /* 0x000fea000b800000 */
[----:B------:R-:W0:Y:S01]  /*1560*/  LDCU.64 UR12, c[0x0][0x388] ;  /* 0x00007100ff0c77ac */ /* 0x000e220008000a00 */
[--C-:B------:R-:W-:Y:S01]  /*1570*/  IMAD.MOV.U32 R10, RZ, RZ, R4.reuse ;  /* 0x000000ffff0a7224 */ /* 0x100fe200078e0004 */
[C---:B------:R-:W-:Y:S01]  /*1580*/  IADD3 R6, P0, P1, R15.reuse, R7, -R4 ;  /* 0x000000070f067210 */ /* 0x040fe2000791e804 */
[--C-:B------:R-:W-:Y:S01]  /*1590*/  IMAD.MOV.U32 R11, RZ, RZ, R5.reuse ;  /* 0x000000ffff0b7224 */ /* 0x100fe200078e0005 */
[----:B------:R-:W1:Y:S01]  /*15a0*/  LDCU.64 UR14, c[0x0][0x390] ;  /* 0x00007200ff0e77ac */ /* 0x000e620008000a00 */
[C---:B------:R-:W-:Y:S01]  /*15b0*/  IMAD R8, R12.reuse, UR9, RZ ;  /* 0x000000090c087c24 */ /* 0x040fe2000f8e02ff */
[----:B------:R-:W-:Y:S01]  /*15c0*/  IADD3.X R5, PT, PT, R12, R9, ~R5, P0, P1 ;  /* 0x000000090c057210 */ /* 0x000fe200007e2c05 */
[----:B------:R-:W-:-:S04]  /*15d0*/  IMAD.WIDE.U32 R10, R15, UR9, R10 ;  /* 0x000000090f0a7c25 */ /* 0x000fc8000f8e000a */
[----:B------:R-:W-:-:S04]  /*15e0*/  IMAD R15, R15, UR5, R8 ;  /* 0x000000050f0f7c24 */ /* 0x000fc8000f8e0208 */
[----:B------:R-:W-:Y:S01]  /*15f0*/  IMAD.IADD R11, R11, 0x1, R15 ;  /* 0x000000010b0b7824 */ /* 0x000fe200078e020f */
[----:B0-----:R-:W-:Y:S02]  /*1600*/  LEA R4, P0, R6, UR12, 0x2 ;  /* 0x0000000c06047c11 */ /* 0x001fe4000f8010ff */
[----:B-1----:R-:W-:Y:S02]  /*1610*/  LEA R14, P1, R10, UR14, 0x2 ;  /* 0x0000000e0a0e7c11 */ /* 0x002fe4000f8210ff */
[----:B------:R-:W-:Y:S02]  /*1620*/  LEA.HI.X R5, R6, UR13, R5, 0x2, P0 ;  /* 0x0000000d06057c11 */ /* 0x000fe400080f1405 */
[----:B------:R-:W-:-:S03]  /*1630*/  LEA.HI.X R15, R10, UR15, R11, 0x2, P1 ;  /* 0x0000000f0a0f7c11 */ /* 0x000fc600088f140b */
[----:B------:R-:W2:Y:S04]  /*1640*/  LDG.E R6, desc[UR10][R4.64] ;  /* 0x0000000a04067981 */ /* 0x000ea8000c1e1900 */
[----:B------:R-:W2:Y:S01]  /*1650*/  LDG.E R8, desc[UR10][R14.64] ;  /* 0x0000000a0e087981 */ /* 0x000ea2000c1e1900 */
[----:B------:R-:W-:-:S04]  /*1660*/  UISETP.NE.U32.AND UP0, UPT, UR6, 0x1, UPT ;  /* 0x000000010600788c */ /* 0x000fc8000bf05070 */
[----:B------:R-:W-:Y:S01]  /*1670*/  UISETP.NE.AND.EX UP0, UPT, URZ, URZ, UPT, UP0 ;  /* 0x000000ffff00728c */ /* 0x000fe2000bf05300 */
[----:B--2--5:R-:W-:-:S05]  /*1680*/  FFMA R17, R6, R8, R13 ;  /* 0x0000000806117223 */ /* 0x024fca000000000d */
[----:B------:R0:W-:Y:S03]  /*1690*/  STG.E desc[UR10][R2.64], R17 ;  /* 0x0000001102007986 */ /* 0x0001e6000c10190a */
[----:B------:R-:W-:Y:S05]  /*16a0*/  BRA.U !UP0, `(.L_x_9) ;  /* 0x0000000108447547 */ /* 0x000fea000b800000 */
[----:B------:R-:W-:Y:S01]  /*16b0*/  USHF.L.U32 UR12, UR9, 0x2, URZ ;  /* 0x00000002090c7899 */ /* 0x000fe200080006ff */
[----:B------:R-:W2:Y:S01]  /*16c0*/  LDG.E R6, desc[UR10][R4.64+0x4] ;  /* 0x0000040a04067981 */ /* 0x000ea2000c1e1900 */
[----:B------:R-:W-:-:S04]  /*16d0*/  USHF.L.U64.HI UR9, UR9, 0x2, UR5 ;  /* 0x0000000209097899 */ /* 0x000fc80008010205 */
[----:B------:R-:W-:-:S04]  /*16e0*/  IADD3 R10, P0, PT, R14, UR12, RZ ;  /* 0x0000000c0e0a7c10 */ /* 0x000fc8000ff1e0ff */
[----:B------:R-:W-:-:S05]  /*16f0*/  IADD3.X R11, PT, PT, R15, UR9, RZ, P0, !PT ;  /* 0x000000090f0b7c10 */ /* 0x000fca00087fe4ff */
[----:B---34-:R-:W2:Y:S01]  /*1700*/  LDG.E R13, desc[UR10][R10.64] ;  /* 0x0000000a0a0d7981 */ /* 0x018ea2000c1e1900 */
[----:B------:R-:W-:-:S04]  /*1710*/  UISETP.NE.U32.AND UP0, UPT, UR6, 0x2, UPT ;  /* 0x000000020600788c */ /* 0x000fc8000bf05070 */
[----:B------:R-:W-:Y:S01]  /*1720*/  UISETP.NE.AND.EX UP0, UPT, URZ, URZ, UPT, UP0 ;  /* 0x000000ffff00728c */ /* 0x000fe2000bf05300 */
[----:B--2---:R-:W-:-:S05]  /*1730*/  FFMA R13, R6, R13, R17 ;  /* 0x0000000d060d7223 */ /* 0x004fca0000000011 */
[----:B------:R1:W-:Y:S03]  /*1740*/  STG.E desc[UR10][R2.64], R13 ;  /* 0x0000000d02007986 */ /* 0x0003e6000c10190a */
[----:B------:R-:W-:Y:S05]  /*1750*/  BRA.U !UP0, `(.L_x_9) ;  /* 0x0000000108187547 */ /* 0x000fea000b800000 */
[----:B------:R-:W-:Y:S01]  /*1760*/  IADD3 R10, P0, PT, R10, UR12, RZ ;  /* 0x0000000c0a0a7c10 */ /* 0x000fe2000ff1e0ff */
[----:B------:R-:W1:Y:S03]  /*1770*/  LDG.E R4, desc[UR10][R4.64+0x8] ;  /* 0x0000080a04047981 */ /* 0x000e66000c1e1900 */
[----:B------:R-:W-:-:S06]  /*1780*/  IADD3.X R11, PT, PT, R11, UR9, RZ, P0, !PT ;  /* 0x000000090b0b7c10 */ /* 0x000fcc00087fe4ff */
[----:B------:R-:W1:Y:S02]  /*1790*/  LDG.E R11, desc[UR10][R10.64] ;  /* 0x0000000a0a0b7981 */ /* 0x000e64000c1e1900 */
[----:B-1----:R-:W-:-:S05]  /*17a0*/  FFMA R13, R4, R11, R13 ;  /* 0x0000000b040d7223 */ /* 0x002fca000000000d */
[----:B------:R1:W-:Y:S02]  /*17b0*/  STG.E desc[UR10][R2.64], R13 ;  /* 0x0000000d02007986 */ /* 0x0003e4000c10190a */
.L_x_9:
[----:B------:R-:W2:Y:S01]  /*17c0*/  LDCU UR6, c[0x0][0x3a0] ;  /* 0x00007400ff0677ac */ /* 0x000ea20008000800 */
[----:B------:R-:W-:-:S05]  /*17d0*/  IADD3 R7, P0, PT, R0, R7, RZ ;  /* 0x0000000700077210 */ /* 0x000fca0007f1e0ff */
[----:B------:R-:W-:Y:S01]  /*17e0*/  IMAD.X R9, RZ, RZ, R9, P0 ;  /* 0x000000ffff097224 */ /* 0x000fe200000e0609 */
[----:B--2---:R-:W-:-:S04]  /*17f0*/  UIMAD UR6, UR4, UR6, URZ ;  /* 0x00000006040672a4 */ /* 0x004fc8000f8e02ff */
[----:B------:R-:W-:Y:S02]  /*1800*/  USHF.R.S32.HI UR4, URZ, 0x1f, UR6 ;  /* 0x0000001fff047899 */ /* 0x000fe40008011406 */
[----:B------:R-:W-:-:S04]  /*1810*/  ISETP.GE.U32.AND P0, PT, R7, UR6, PT ;  /* 0x0000000607007c0c */ /* 0x000fc8000bf06070 */
[----:B------:R-:W-:-:S13]  /*1820*/  ISETP.GE.U32.AND.EX P0, PT, R9, UR4, PT, P0 ;  /* 0x0000000409007c0c */ /* 0x000fda000bf06100 */
[----:B------:R-:W-:Y:S05]  /*1830*/  @!P0 BRA `(.L_x_10) ;  /* 0xffffffe800488947 */ /* 0x000fea000383ffff */
[----:B------:R-:W-:Y:S05]  /*1840*/  EXIT ;  /* 0x000000000000794d */ /* 0x000fea0003800000 */
        .weak           $__internal_0_$__cuda_sm20_rem_u64
        .type           $__internal_0_$__cuda_sm20_rem_u64,@function
        .size           $__internal_0_$__cuda_sm20_rem_u64,(.L_x_12 - $__internal_0_$__cuda_sm20_rem_u64)
$__internal_0_$__cuda_sm20_rem_u64:
[----:B------:R-:W0:Y:S02]  /*1850*/  LDCU UR4, c[0x0][0x3a8] ;  /* 0x00007500ff0477ac */ /* 0x000e240008000800 */
[----:B0-----:R-:W0:Y:S08]  /*1860*/  I2F.U64.RP R3, UR4 ;  /* 0x0000000400037d12 */ /* 0x001e300008309000 */
[----:B0-----:R-:W0:Y:S02]  /*1870*/  MUFU.RCP R3, R3 ;  /* 0x0000000300037308 */ /* 0x001e240000001000 */
[----:B0-----:R-:W-:-:S06]  /*1880*/  VIADD R4, R3, 0x1ffffffe ;  /* 0x1ffffffe03047836 */ /* 0x001fcc0000000000 */
[----:B------:R-:W0:Y:S02]  /*1890*/  F2I.U64.TRUNC R4, R4 ;  /* 0x0000000400047311 */ /* 0x000e24000020d800 */
[----:B0-----:R-:W-:-:S04]  /*18a0*/  IMAD.WIDE.U32 R10, R4, UR4, RZ ;  /* 0x00000004040a7c25 */ /* 0x001fc8000f8e00ff */
[----:B------:R-:W-:Y:S01]  /*18b0*/  IMAD R11, R4, UR5, R11 ;  /* 0x00000005040b7c24 */ /* 0x000fe2000f8e020b */
[----:B------:R-:W-:-:S03]  /*18c0*/  IADD3 R13, P0, PT, RZ, -R10, RZ ;  /* 0x8000000aff0d7210 */ /* 0x000fc60007f1e0ff */
[----:B------:R-:W-:Y:S02]  /*18d0*/  IMAD R11, R5, UR4, R11 ;  /* 0x00000004050b7c24 */ /* 0x000fe4000f8e020b */
[----:B------:R-:W-:-:S03]  /*18e0*/  IMAD.HI.U32 R10, R4, R13, RZ ;  /* 0x0000000d040a7227 */ /* 0x000fc600078e00ff */
[----:B------:R-:W-:Y:S01]  /*18f0*/  IADD3.X R15, PT, PT, RZ, ~R11, RZ, P0, !PT ;  /* 0x8000000bff0f7210 */ /* 0x000fe200007fe4ff */
[----:B------:R-:W-:-:S04]  /*1900*/  IMAD.MOV.U32 R11, RZ, RZ, R4 ;  /* 0x000000ffff0b7224 */ /* 0x000fc800078e0004 */
[----:B------:R-:W-:-:S04]  /*1910*/  IMAD.WIDE.U32 R10, P0, R4, R15, R10 ;  /* 0x0000000f040a7225 */ /* 0x000fc8000780000a */
[C---:B------:R-:W-:Y:S02]  /*1920*/  IMAD R17, R5.reuse, R15, RZ ;  /* 0x0000000f05117224 */ /* 0x040fe400078e02ff */
[----:B------:R-:W-:-:S04]  /*1930*/  IMAD.HI.U32 R10, P1, R5, R13, R10 ;  /* 0x0000000d050a7227 */ /* 0x000fc8000782000a */
[----:B------:R-:W-:Y:S01]  /*1940*/  IMAD.HI.U32 R3, R5, R15, RZ ;  /* 0x0000000f05037227 */ /* 0x000fe200078e00ff */
[----:B------:R-:W-:-:S03]  /*1950*/  IADD3 R11, P2, PT, R17, R10, RZ ;  /* 0x0000000a110b7210 */ /* 0x000fc60007f5e0ff */
[----:B------:R-:W-:Y:S02]  /*1960*/  IMAD.X R3, R3, 0x1, R5, P0 ;  /* 0x0000000103037824 */ /* 0x000fe400000e0605 */
[----:B------:R-:W-:-:S03]  /*1970*/  IMAD.WIDE.U32 R4, R11, UR4, RZ ;  /* 0x000000040b047c25 */ /* 0x000fc6000f8e00ff */
[----:B------:R-:W-:Y:S01]  /*1980*/  IADD3.X R3, PT, PT, RZ, RZ, R3, P2, P1 ;  /* 0x000000ffff037210 */ /* 0x000fe200017e2403 */
[----:B------:R-:W-:Y:S01]  /*1990*/  IMAD R6, R11, UR5, R5 ;  /* 0x000000050b067c24 */ /* 0x000fe2000f8e0205 */
[----:B------:R-:W-:-:S03]  /*19a0*/  IADD3 R5, P0, PT, RZ, -R4, RZ ;  /* 0x80000004ff057210 */ /* 0x000fc60007f1e0ff */
[----:B------:R-:W-:Y:S02]  /*19b0*/  IMAD R6, R3, UR4, R6 ;  /* 0x0000000403067c24 */ /* 0x000fe4000f8e0206 */
[----:B------:R-:W-:-:S04]  /*19c0*/  IMAD.HI.U32 R10, R11, R5, RZ ;  /* 0x000000050b0a7227 */ /* 0x000fc800078e00ff */
[----:B------:R-:W-:-:S04]  /*19d0*/  IMAD.X R4, RZ, RZ, ~R6, P0 ;  /* 0x000000ffff047224 */ /* 0x000fc800000e0e06 */
[----:B------:R-:W-:-:S04]  /*19e0*/  IMAD.WIDE.U32 R10, P0, R11, R4, R10 ;  /* 0x000000040b0a7225 */ /* 0x000fc8000780000a */
[C---:B------:R-:W-:Y:S02]  /*19f0*/  IMAD R13, R3.reuse, R4, RZ ;  /* 0x00000004030d7224 */ /* 0x040fe400078e02ff */
[----:B------:R-:W-:-:S04]  /*1a00*/  IMAD.HI.U32 R6, P1, R3, R5, R10 ;  /* 0x0000000503067227 */ /* 0x000fc8000782000a */
[----:B------:R-:W-:Y:S01]  /*1a10*/  IMAD.HI.U32 R4, R3, R4, RZ ;  /* 0x0000000403047227 */ /* 0x000fe200078e00ff */
[----:B------:R-:W-:-:S03]  /*1a20*/  IADD3 R6, P2, PT, R13, R6, RZ ;  /* 0x000000060d067210 */ /* 0x000fc60007f5e0ff */
[----:B------:R-:W-:Y:S02]  /*1a30*/  IMAD.X R3, R4, 0x1, R3, P0 ;  /* 0x0000000104037824 */ /* 0x000fe400000e0603 */
[----:B------:R-:W-:-:S03]  /*1a40*/  IMAD.HI.U32 R4, R6, R7, RZ ;  /* 0x0000000706047227 */ /* 0x000fc600078e00ff */
[----:B------:R-:W-:Y:S01]  /*1a50*/  IADD3.X R8, PT, PT, RZ, RZ, R3, P2, P1 ;  /* 0x000000ffff087210 */ /* 0x000fe200017e2403 */
[----:B------:R-:W-:Y:S02]  /*1a60*/  IMAD.MOV.U32 R5, RZ, RZ, RZ ;  /* 0x000000ffff057224 */ /* 0x000fe400078e00ff */
[----:B------:R-:W-:-:S04]  /*1a70*/  IMAD.WIDE.U32 R4, R6, R9, R4 ;  /* 0x0000000906047225 */ /* 0x000fc800078e0004 */
[C---:B------:R-:W-:Y:S02]  /*1a80*/  IMAD R11, R8.reuse, R9, RZ ;  /* 0x00000009080b7224 */ /* 0x040fe400078e02ff */
[----:B------:R-:W-:-:S04]  /*1a90*/  IMAD.HI.U32 R4, P0, R8, R7, R4 ;  /* 0x0000000708047227 */ /* 0x000fc80007800004 */
[----:B------:R-:W-:Y:S01]  /*1aa0*/  IMAD.HI.U32 R3, R8, R9, RZ ;  /* 0x0000000908037227 */ /* 0x000fe200078e00ff */
[----:B------:R-:W-:-:S04]  /*1ab0*/  IADD3 R11, P1, PT, R11, R4, RZ ;  /* 0x000000040b0b7210 */ /* 0x000fc80007f3e0ff */
[----:B------:R-:W-:Y:S01]  /*1ac0*/  IADD3.X R3, PT, PT, R3, RZ, RZ, P0, !PT ;  /* 0x000000ff03037210 */ /* 0x000fe200007fe4ff */
[----:B------:R-:W-:-:S04]  /*1ad0*/  IMAD.WIDE.U32 R4, R11, UR4, RZ ;  /* 0x000000040b047c25 */ /* 0x000fc8000f8e00ff */
[----:B------:R-:W-:Y:S01]  /*1ae0*/  IMAD.X R3, RZ, RZ, R3, P1 ;  /* 0x000000ffff037224 */ /* 0x000fe200008e0603 */
[----:B------:R-:W-:Y:S01]  /*1af0*/  IADD3 R4, P1, PT, -R4, R7, RZ ;  /* 0x0000000704047210 */ /* 0x000fe20007f3e1ff */
[----:B------:R-:W-:-:S03]  /*1b00*/  IMAD R6, R11, UR5, R5 ;  /* 0x000000050b067c24 */ /* 0x000fc6000f8e0205 */
[----:B------:R-:W-:Y:S01]  /*1b10*/  ISETP.GE.U32.AND P0, PT, R4, UR4, PT ;  /* 0x0000000404007c0c */ /* 0x000fe2000bf06070 */
[----:B------:R-:W-:-:S04]  /*1b20*/  IMAD R6, R3, UR4, R6 ;  /* 0x0000000403067c24 */ /* 0x000fc8000f8e0206 */
[----:B------:R-:W-:Y:S01]  /*1b30*/  IMAD.X R5, R9, 0x1, ~R6, P1 ;  /* 0x0000000109057824 */ /* 0x000fe200008e0e06 */
[----:B------:R-:W-:-:S04]  /*1b40*/  IADD3 R3, P1, PT, R4, -UR4, RZ ;  /* 0x8000000404037c10 */ /* 0x000fc8000ff3e0ff */
[C---:B------:R-:W-:Y:S02]  /*1b50*/  ISETP.GE.U32.AND.EX P0, PT, R5.reuse, UR5, PT, P0 ;  /* 0x0000000505007c0c */ /* 0x040fe4000bf06100 */
[----:B------:R-:W-:Y:S02]  /*1b60*/  IADD3.X R6, PT, PT, R5, ~UR5, RZ, P1, !PT ;  /* 0x8000000505067c10 */ /* 0x000fe40008ffe4ff */
[----:B------:R-:W-:Y:S02]  /*1b70*/  SEL R3, R3, R4, P0 ;  /* 0x0000000403037207 */ /* 0x000fe40000000000 */
[----:B------:R-:W-:Y:S02]  /*1b80*/  SEL R6, R6, R5, P0 ;  /* 0x0000000506067207 */ /* 0x000fe40000000000 */
[C---:B------:R-:W-:Y:S02]  /*1b90*/  ISETP.GE.U32.AND P0, PT, R3.reuse, UR4, PT ;  /* 0x0000000403007c0c */ /* 0x040fe4000bf06070 */
[----:B------:R-:W-:-:S02]  /*1ba0*/  IADD3 R4, P2, PT, R3, -UR4, RZ ;  /* 0x8000000403047c10 */ /* 0x000fc4000ff5e0ff */
[C---:B------:R-:W-:Y:S02]  /*1bb0*/  ISETP.GE.U32.AND.EX P0, PT, R6.reuse, UR5, PT, P0 ;  /* 0x0000000506007c0c */ /* 0x040fe4000bf06100 */
[----:B------:R-:W-:Y:S02]  /*1bc0*/  ISETP.NE.U32.AND P1, PT, RZ, UR4, PT ;  /* 0x00000004ff007c0c */ /* 0x000fe4000bf25070 */
[----:B------:R-:W-:Y:S02]  /*1bd0*/  IADD3.X R5, PT, PT, R6, ~UR5, RZ, P2, !PT ;  /* 0x8000000506057c10 */ /* 0x000fe400097fe4ff */
[----:B------:R-:W-:Y:S01]  /*1be0*/  SEL R4, R4, R3, P0 ;  /* 0x0000000304047207 */ /* 0x000fe20000000000 */
[----:B------:R-:W-:Y:S01]  /*1bf0*/  IMAD.MOV.U32 R3, RZ, RZ, 0x0 ;  /* 0x00000000ff037424 */ /* 0x000fe200078e00ff */
[----:B------:R-:W-:Y:S02]  /*1c00*/  ISETP.NE.AND.EX P1, PT, RZ, UR5, PT, P1 ;  /* 0x00000005ff007c0c */ /* 0x000fe4000bf25310 */
[----:B------:R-:W-:-:S02]  /*1c10*/  SEL R5, R5, R6, P0 ;  /* 0x0000000605057207 */ /* 0x000fc40000000000 */
[----:B------:R-:W-:Y:S02]  /*1c20*/  SEL R4, R4, 0xffffffff, P1 ;  /* 0xffffffff04047807 */ /* 0x000fe40000800000 */
[----:B------:R-:W-:Y:S01]  /*1c30*/  SEL R5, R5, 0xffffffff, P1 ;  /* 0xffffffff05057807 */ /* 0x000fe20000800000 */
[----:B------:R-:W-:Y:S06]  /*1c40*/  RET.REL.NODEC R2 `(_Z26matrixMultiplyChunk_kerneliPfS_S_iii) ;  /* 0xffffffe002ec7950 */ /* 0x000fec0003c3ffff */
.L_x_11:
[----:B------:R-:W-:-:S00]  /*1c50*/  BRA `(.L_x_11) ;  /* 0xfffffffc00fc7947 */ /* 0x000fc0000383ffff */
[----:B------:R-:W-:-:S00]  /*1c60*/  NOP ;  /* 0x0000000000007918 */ /* 0x000fc00000000000 */
        /* <DEDUP_REMOVED lines=9> */
.L_x_12:


//--------------------- .nv.shared.reserved.0     --------------------------
	.section	.nv.shared.reserved.0,"aw",@nobits
	.weak		__nv_reservedSMEM_offset_0_alias
	.size		__nv_reservedSMEM_offset_0_alias, 0, 64
	.other		__nv_reservedSMEM_offset_0_alias,@"STO_CUDA_RESERVED_SHARED STV_DEFAULT"
__nv_reservedSMEM_offset_0_alias:
	.zero		0
	.zero		64


//--------------------- .nv.constant0._Z26matrixMultiplyChunk_kerneliPfS_S_iii --------------------------
	.section	.nv.constant0._Z26matrixMultiplyChunk_kerneliPfS_S_iii,"a",@progbits
	.sectionflags	@""
	.align	4
.nv.constant0._Z26matrixMultiplyChunk_kerneliPfS_S_iii:
	.zero		940


//--------------------- SYMBOLS --------------------------

	.type		.nv.reservedSmem.offset0,@object
	.size		.nv.reservedSmem.offset0,0x4
